	.headerflags	@"EF_CUDA_TEXMODE_UNIFIED EF_CUDA_64BIT_ADDRESS EF_CUDA_ACCELERATORS EF_CUDA_SM90 EF_CUDA_VIRTUAL_SM(EF_CUDA_SM90)"
	.elftype	@"ET_EXEC"


//--------------------- .nv.info                  --------------------------
	.section	.nv.info,"",@"SHT_CUDA_INFO"
	.align	4


	//----- nvinfo : EIATTR_REGCOUNT
	.align		4
        /*0000*/ 	.byte	0x04, 0x2f
        /*0002*/ 	.short	(.L_1 - .L_0)
	.align		4
.L_0:
        /*0004*/ 	.word	index@(triton_poi_fused_stack_36)
        /*0008*/ 	.word	0x00000035


	//----- nvinfo : EIATTR_MIN_STACK_SIZE
	.align		4
.L_1:
        /*000c*/ 	.byte	0x04, 0x12
        /*000e*/ 	.short	(.L_3 - .L_2)
	.align		4
.L_2:
        /*0010*/ 	.word	index@(triton_poi_fused_stack_36)
        /*0014*/ 	.word	0x00000000


	//----- nvinfo : EIATTR_FRAME_SIZE
	.align		4
.L_3:
        /*0018*/ 	.byte	0x04, 0x11
        /*001a*/ 	.short	(.L_5 - .L_4)
	.align		4
.L_4:
        /*001c*/ 	.word	index@(triton_poi_fused_stack_36)
        /*0020*/ 	.word	0x00000000


	//----- nvinfo : EIATTR_MIN_STACK_SIZE
	.align		4
.L_5:
        /*0024*/ 	.byte	0x04, 0x12
        /*0026*/ 	.short	(.L_7 - .L_6)
	.align		4
.L_6:
        /*0028*/ 	.word	index@(triton_poi_fused_stack_36)
        /*002c*/ 	.word	0x00000000
.L_7:


//--------------------- .nv.info.triton_poi_fused_stack_36 --------------------------
	.section	.nv.info.triton_poi_fused_stack_36,"",@"SHT_CUDA_INFO"
	.sectionflags	@""
	.align	4


	//----- nvinfo : EIATTR_CUDA_API_VERSION
	.align		4
        /*0000*/ 	.byte	0x04, 0x37
        /*0002*/ 	.short	(.L_9 - .L_8)
.L_8:
        /*0004*/ 	.word	0x0000007c


	//----- nvinfo : EIATTR_KPARAM_INFO
	.align		4
.L_9:
        /*0008*/ 	.byte	0x04, 0x17
        /*000a*/ 	.short	(.L_11 - .L_10)
.L_10:
        /*000c*/ 	.word	0x00000000
        /*0010*/ 	.short	0x0009
        /*0012*/ 	.short	0x0048
        /*0014*/ 	.byte	0x00, 0xf0, 0x11, 0x00


	//----- nvinfo : EIATTR_KPARAM_INFO
	.align		4
.L_11:
        /*0018*/ 	.byte	0x04, 0x17
        /*001a*/ 	.short	(.L_13 - .L_12)
.L_12:
        /*001c*/ 	.word	0x00000000
        /*0020*/ 	.short	0x0008
        /*0022*/ 	.short	0x0040
        /*0024*/ 	.byte	0x00, 0xf4, 0x21, 0x00


	//----- nvinfo : EIATTR_KPARAM_INFO
	.align		4
.L_13:
        /*0028*/ 	.byte	0x04, 0x17
        /*002a*/ 	.short	(.L_15 - .L_14)
.L_14:
        /*002c*/ 	.word	0x00000000
        /*0030*/ 	.short	0x0007
        /*0032*/ 	.short	0x0038
        /*0034*/ 	.byte	0x00, 0xf4, 0x21, 0x00


	//----- nvinfo : EIATTR_KPARAM_INFO
	.align		4
.L_15:
        /*0038*/ 	.byte	0x04, 0x17
        /*003a*/ 	.short	(.L_17 - .L_16)
.L_16:
        /*003c*/ 	.word	0x00000000
        /*0040*/ 	.short	0x0006
        /*0042*/ 	.short	0x0030
        /*0044*/ 	.byte	0x00, 0xf4, 0x21, 0x00


	//----- nvinfo : EIATTR_KPARAM_INFO
	.align		4
.L_17:
        /*0048*/ 	.byte	0x04, 0x17
        /*004a*/ 	.short	(.L_19 - .L_18)
.L_18:
        /*004c*/ 	.word	0x00000000
        /*0050*/ 	.short	0x0005
        /*0052*/ 	.short	0x0028
        /*0054*/ 	.byte	0x00, 0xf4, 0x21, 0x00


	//----- nvinfo : EIATTR_KPARAM_INFO
	.align		4
.L_19:
        /*0058*/ 	.byte	0x04, 0x17
        /*005a*/ 	.short	(.L_21 - .L_20)
.L_20:
        /*005c*/ 	.word	0x00000000
        /*0060*/ 	.short	0x0004
        /*0062*/ 	.short	0x0020
        /*0064*/ 	.byte	0x00, 0xf4, 0x21, 0x00


	//----- nvinfo : EIATTR_KPARAM_INFO
	.align		4
.L_21:
        /*0068*/ 	.byte	0x04, 0x17
        /*006a*/ 	.short	(.L_23 - .L_22)
.L_22:
        /*006c*/ 	.word	0x00000000
        /*0070*/ 	.short	0x0003
        /*0072*/ 	.short	0x0018
        /*0074*/ 	.byte	0x00, 0xf4, 0x21, 0x00


	//----- nvinfo : EIATTR_KPARAM_INFO
	.align		4
.L_23:
        /*0078*/ 	.byte	0x04, 0x17
        /*007a*/ 	.short	(.L_25 - .L_24)
.L_24:
        /*007c*/ 	.word	0x00000000
        /*0080*/ 	.short	0x0002
        /*0082*/ 	.short	0x0010
        /*0084*/ 	.byte	0x00, 0xf4, 0x21, 0x00


	//----- nvinfo : EIATTR_KPARAM_INFO
	.align		4
.L_25:
        /*0088*/ 	.byte	0x04, 0x17
        /*008a*/ 	.short	(.L_27 - .L_26)
.L_26:
        /*008c*/ 	.word	0x00000000
        /*0090*/ 	.short	0x0001
        /*0092*/ 	.short	0x0008
        /*0094*/ 	.byte	0x00, 0xf4, 0x21, 0x00


	//----- nvinfo : EIATTR_KPARAM_INFO
	.align		4
.L_27:
        /*0098*/ 	.byte	0x04, 0x17
        /*009a*/ 	.short	(.L_29 - .L_28)
.L_28:
        /*009c*/ 	.word	0x00000000
        /*00a0*/ 	.short	0x0000
        /*00a2*/ 	.short	0x0000
        /*00a4*/ 	.byte	0x00, 0xf4, 0x21, 0x00


	//----- nvinfo : EIATTR_SPARSE_MMA_MASK
	.align		4
.L_29:
        /*00a8*/ 	.byte	0x03, 0x50
        /*00aa*/ 	.short	0x0000


	//----- nvinfo : EIATTR_MAXREG_COUNT
	.align		4
        /*00ac*/ 	.byte	0x03, 0x1b
        /*00ae*/ 	.short	0x00ff


	//----- nvinfo : EIATTR_EXIT_INSTR_OFFSETS
	.align		4
        /*00b0*/ 	.byte	0x04, 0x1c
        /*00b2*/ 	.short	(.L_31 - .L_30)


	//   ....[0]....
.L_30:
        /*00b4*/ 	.word	0x00001a20


	//----- nvinfo : EIATTR_REQNTID
	.align		4
.L_31:
        /*00b8*/ 	.byte	0x04, 0x10
        /*00ba*/ 	.short	(.L_33 - .L_32)
.L_32:
        /*00bc*/ 	.word	0x00000080
        /*00c0*/ 	.word	0x00000001
        /*00c4*/ 	.word	0x00000001


	//----- nvinfo : EIATTR_CBANK_PARAM_SIZE
	.align		4
.L_33:
        /*00c8*/ 	.byte	0x03, 0x19
        /*00ca*/ 	.short	0x004c


	//----- nvinfo : EIATTR_PARAM_CBANK
	.align		4
        /*00cc*/ 	.byte	0x04, 0x0a
        /*00ce*/ 	.short	(.L_35 - .L_34)
	.align		4
.L_34:
        /*00d0*/ 	.word	index@(.nv.constant0.triton_poi_fused_stack_36)
        /*00d4*/ 	.short	0x0210
        /*00d6*/ 	.short	0x004c


	//----- nvinfo : EIATTR_SW_WAR
	.align		4
.L_35:
        /*00d8*/ 	.byte	0x04, 0x36
        /*00da*/ 	.short	(.L_37 - .L_36)
.L_36:
        /*00dc*/ 	.word	0x00000008
.L_37:


//--------------------- .nv.callgraph             --------------------------
	.section	.nv.callgraph,"",@"SHT_CUDA_CALLGRAPH"
	.align	4
	.sectionentsize	8
	.align		4
        /*0000*/ 	.word	0x00000000
	.align		4
        /*0004*/ 	.word	0xffffffff
	.align		4
        /*0008*/ 	.word	0x00000000
	.align		4
        /*000c*/ 	.word	0xfffffffe
	.align		4
        /*0010*/ 	.word	0x00000000
	.align		4
        /*0014*/ 	.word	0xfffffffd
	.align		4
        /*0018*/ 	.word	0x00000000
	.align		4
        /*001c*/ 	.word	0xfffffffc


//--------------------- .text.triton_poi_fused_stack_36 --------------------------
	.section	.text.triton_poi_fused_stack_36,"ax",@progbits
	.align	128
        .global         triton_poi_fused_stack_36
        .type           triton_poi_fused_stack_36,@function
        .size           triton_poi_fused_stack_36,(.L_x_1 - triton_poi_fused_stack_36)
        .other          triton_poi_fused_stack_36,@"STO_CUDA_ENTRY STV_DEFAULT"
triton_poi_fused_stack_36:
.text.triton_poi_fused_stack_36:
[----:B------:R-:W-:Y:S01]  /*0000*/  LDC R1, c[0x0][0x28] ;  /* 0x00000a00ff017b82 */ /* 0x000fe20000000800 */
[----:B------:R-:W1:Y:S07]  /*0010*/  S2R R30, SR_TID.X ;  /* 0x00000000001e7919 */ /* 0x000e6e0000002100 */
[----:B------:R-:W2:Y:S01]  /*0020*/  LDC.64 R16, c[0x0][0x228] ;  /* 0x00008a00ff107b82 */ /* 0x000ea20000000a00 */
[----:B------:R-:W-:Y:S01]  /*0030*/  IMAD.MOV.U32 R8, RZ, RZ, RZ ;  /* 0x000000ffff087224 */ /* 0x000fe200078e00ff */
[----:B------:R-:W-:Y:S01]  /*0040*/  ULDC.64 UR4, c[0x0][0x208] ;  /* 0x0000820000047ab9 */ /* 0x000fe20000000a00 */
[----:B------:R-:W3:Y:S05]  /*0050*/  S2R R3, SR_CTAID.X ;  /* 0x0000000000037919 */ /* 0x000eea0000002500 */
[----:B------:R-:W4:Y:S08]  /*0060*/  LDC.64 R20, c[0x0][0x210] ;  /* 0x00008400ff147b82 */ /* 0x000f300000000a00 */
[----:B------:R-:W5:Y:S01]  /*0070*/  LDC.64 R14, c[0x0][0x218] ;  /* 0x00008600ff0e7b82 */ /* 0x000f620000000a00 */
[----:B-1----:R-:W-:Y:S01]  /*0080*/  IMAD.SHL.U32 R30, R30, 0x4, RZ ;  /* 0x000000041e1e7824 */ /* 0x002fe200078e00ff */
[----:B---3--:R-:W-:-:S04]  /*0090*/  SHF.R.S32.HI R31, RZ, 0x15, R3 ;  /* 0x00000015ff1f7819 */ /* 0x008fc80000011403 */
[----:B------:R-:W-:Y:S02]  /*00a0*/  LOP3.LUT R12, R30, 0x1fc, RZ, 0xc0, !PT ;  /* 0x000001fc1e0c7812 */ /* 0x000fe400078ec0ff */
[----:B------:R-:W-:-:S03]  /*00b0*/  SGXT R31, R31, 0x1 ;  /* 0x000000011f1f781a */ /* 0x000fc60000000200 */
[----:B------:R-:W-:-:S04]  /*00c0*/  IMAD R12, R3, 0x400, R12 ;  /* 0x00000400030c7824 */ /* 0x000fc800078e020c */
[C---:B------:R-:W-:Y:S01]  /*00d0*/  VIADD R2, R12.reuse, 0x3 ;  /* 0x000000030c027836 */ /* 0x040fe20000000000 */
[----:B------:R-:W-:Y:S01]  /*00e0*/  LEA.HI R29, R31, R12, RZ, 0x8 ;  /* 0x0000000c1f1d7211 */ /* 0x000fe200078f40ff */
[----:B------:R-:W-:-:S03]  /*00f0*/  VIADD R0, R12, 0x1 ;  /* 0x000000010c007836 */ /* 0x000fc60000000000 */
[C---:B------:R-:W-:Y:S02]  /*0100*/  LEA.HI R3, R31.reuse, R2, RZ, 0x4 ;  /* 0x000000021f037211 */ /* 0x040fe400078f20ff */
[----:B------:R-:W-:Y:S02]  /*0110*/  LEA.HI R4, R31, R0, RZ, 0x4 ;  /* 0x000000001f047211 */ /* 0x000fe400078f20ff */
[----:B------:R-:W-:Y:S02]  /*0120*/  LOP3.LUT R3, R3, 0xfff0, RZ, 0xc0, !PT ;  /* 0x0000fff003037812 */ /* 0x000fe400078ec0ff */
[----:B------:R-:W-:Y:S02]  /*0130*/  LOP3.LUT R5, R4, 0xfff0, RZ, 0xc0, !PT ;  /* 0x0000fff004057812 */ /* 0x000fe400078ec0ff */
[----:B------:R-:W-:Y:S01]  /*0140*/  SHF.R.S32.HI R29, RZ, 0x8, R29 ;  /* 0x00000008ff1d7819 */ /* 0x000fe2000001141d */
[----:B------:R-:W-:Y:S02]  /*0150*/  IMAD.IADD R19, R2, 0x1, -R3 ;  /* 0x0000000102137824 */ /* 0x000fe400078e0a03 */
[----:B------:R-:W-:-:S05]  /*0160*/  IMAD.IADD R4, R0, 0x1, -R5 ;  /* 0x0000000100047824 */ /* 0x000fca00078e0a05 */
[----:B------:R-:W-:-:S04]  /*0170*/  PRMT R0, R19, 0x5410, R4 ;  /* 0x0000541013007816 */ /* 0x000fc80000000004 */
[----:B------:R-:W-:-:S04]  /*0180*/  LOP3.LUT R2, R0, 0xff00ff, RZ, 0xc0, !PT ;  /* 0x00ff00ff00027812 */ /* 0x000fc800078ec0ff */
[C---:B------:R-:W-:Y:S02]  /*0190*/  PRMT R5, R2.reuse, 0x7732, RZ ;  /* 0x0000773202057816 */ /* 0x040fe400000000ff */
[----:B------:R-:W-:-:S03]  /*01a0*/  LOP3.LUT R3, R2, 0xffff, RZ, 0xc0, !PT ;  /* 0x0000ffff02037812 */ /* 0x000fc600078ec0ff */
[----:B------:R-:W-:Y:S01]  /*01b0*/  IMAD.MOV.U32 R2, RZ, RZ, R5 ;  /* 0x000000ffff027224 */ /* 0x000fe200078e0005 */
[----:B------:R-:W-:Y:S02]  /*01c0*/  SHF.R.U32.HI R3, RZ, 0x7, R3 ;  /* 0x00000007ff037819 */ /* 0x000fe40000011603 */
[----:B------:R-:W-:Y:S02]  /*01d0*/  LOP3.LUT R5, R4, 0xffff, RZ, 0xc0, !PT ;  /* 0x0000ffff04057812 */ /* 0x000fe400078ec0ff */
[----:B------:R-:W-:Y:S02]  /*01e0*/  SHF.R.U32.HI R2, RZ, 0x7, R2 ;  /* 0x00000007ff027819 */ /* 0x000fe40000011602 */
[----:B------:R-:W-:Y:S02]  /*01f0*/  SHF.R.U32.HI R5, RZ, 0x7, R5 ;  /* 0x00000007ff057819 */ /* 0x000fe40000011605 */
[----:B------:R-:W-:Y:S02]  /*0200*/  PRMT R3, R3, 0x5410, R2 ;  /* 0x0000541003037816 */ /* 0x000fe40000000002 */
[----:B------:R-:W-:-:S02]  /*0210*/  LOP3.LUT R5, R5, 0x1, RZ, 0xc0, !PT ;  /* 0x0000000105057812 */ /* 0x000fc400078ec0ff */
[----:B------:R-:W-:Y:S01]  /*0220*/  LEA.HI R2, R31, R12, RZ, 0x4 ;  /* 0x0000000c1f027211 */ /* 0x000fe200078f20ff */
[----:B------:R-:W-:Y:S02]  /*0230*/  VIADD.16x2 R0, R0, R3 ;  /* 0x0000000300007236 */ /* 0x000fe40000000200 */
[----:B------:R-:W-:Y:S01]  /*0240*/  IMAD.IADD R5, R4, 0x1, R5 ;  /* 0x0000000104057824 */ /* 0x000fe200078e0205 */
[----:B------:R-:W-:Y:S02]  /*0250*/  SHF.R.S32.HI R2, RZ, 0x4, R2 ;  /* 0x00000004ff027819 */ /* 0x000fe40000011402 */
[----:B------:R-:W-:Y:S02]  /*0260*/  LOP3.LUT R0, R0, 0xfe00fe, RZ, 0xc0, !PT ;  /* 0x00fe00fe00007812 */ /* 0x000fe400078ec0ff */
[----:B------:R-:W-:Y:S02]  /*0270*/  LEA.HI R3, R2, R2, RZ, 0x4 ;  /* 0x0000000202037211 */ /* 0x000fe400078f20ff */
[----:B------:R-:W-:-:S02]  /*0280*/  PRMT R6, R0, 0xbb32, RZ ;  /* 0x0000bb3200067816 */ /* 0x000fc400000000ff */
[----:B------:R-:W-:Y:S02]  /*0290*/  PRMT R5, R5, 0x8880, RZ ;  /* 0x0000888005057816 */ /* 0x000fe400000000ff */
[----:B------:R-:W-:Y:S01]  /*02a0*/  LOP3.LUT R3, R3, 0xfffffff0, RZ, 0xc0, !PT ;  /* 0xfffffff003037812 */ /* 0x000fe200078ec0ff */
[----:B------:R-:W-:-:S04]  /*02b0*/  IMAD.MOV R6, RZ, RZ, -R6 ;  /* 0x000000ffff067224 */ /* 0x000fc800078e0a06 */
[----:B------:R-:W-:Y:S01]  /*02c0*/  IMAD.IADD R38, R2, 0x1, -R3 ;  /* 0x0000000102267824 */ /* 0x000fe200078e0a03 */
[----:B------:R-:W-:Y:S01]  /*02d0*/  PRMT R9, R6, 0x7710, RZ ;  /* 0x0000771006097816 */ /* 0x000fe200000000ff */
[----:B------:R-:W1:Y:S03]  /*02e0*/  LDC.64 R2, c[0x0][0x220] ;  /* 0x00008800ff027b82 */ /* 0x000e660000000a00 */
[----:B------:R-:W-:Y:S01]  /*02f0*/  ISETP.GE.AND P1, PT, R38, 0x8, PT ;  /* 0x000000082600780c */ /* 0x000fe20003f26270 */
[----:B------:R-:W-:Y:S02]  /*0300*/  IMAD.IADD R9, R4, 0x1, R9 ;  /* 0x0000000104097824 */ /* 0x000fe400078e0209 */
[----:B------:R-:W-:Y:S02]  /*0310*/  IMAD.MOV.U32 R4, RZ, RZ, R5 ;  /* 0x000000ffff047224 */ /* 0x000fe400078e0005 */
[----:B------:R-:W-:-:S02]  /*0320*/  IMAD R5, R9, 0x8, R38 ;  /* 0x0000000809057824 */ /* 0x000fc400078e0226 */
[----:B------:R-:W-:Y:S01]  /*0330*/  IMAD R25, R9, 0x8, R38 ;  /* 0x0000000809197824 */ /* 0x000fe200078e0226 */
[----:B------:R-:W-:Y:S02]  /*0340*/  SHF.R.S32.HI R4, RZ, 0x1, R4 ;  /* 0x00000001ff047819 */ /* 0x000fe40000011404 */
[----:B------:R-:W-:Y:S02]  /*0350*/  PRMT R6, R5, 0x8880, RZ ;  /* 0x0000888005067816 */ /* 0x000fe400000000ff */
[----:B------:R-:W-:Y:S02]  /*0360*/  PRMT R42, R4, 0x9910, RZ ;  /* 0x00009910042a7816 */ /* 0x000fe400000000ff */
[----:B------:R-:W-:Y:S02]  /*0370*/  LEA R4, R9, 0xfffffff8, 0x3 ;  /* 0xfffffff809047811 */ /* 0x000fe400078e18ff */
[----:B------:R-:W-:Y:S01]  /*0380*/  PRMT R23, R25, 0x8880, RZ ;  /* 0x0000888019177816 */ /* 0x000fe200000000ff */
[----:B------:R-:W-:Y:S01]  /*0390*/  IMAD R32, R29, 0x40, R42 ;  /* 0x000000401d207824 */ /* 0x000fe200078e022a */
[----:B------:R-:W-:-:S02]  /*03a0*/  LOP3.LUT R5, R4, 0xffff, RZ, 0xc0, !PT ;  /* 0x0000ffff04057812 */ /* 0x000fc400078ec0ff */
[----:B------:R-:W-:Y:S02]  /*03b0*/  LEA.HI R4, R29, R29, RZ, 0x7 ;  /* 0x0000001d1d047211 */ /* 0x000fe400078f38ff */
[----:B------:R-:W-:Y:S02]  /*03c0*/  PRMT R41, R5, 0x8880, RZ ;  /* 0x0000888005297816 */ /* 0x000fe400000000ff */
[C---:B------:R-:W-:Y:S01]  /*03d0*/  ISETP.GE.AND P6, PT, R23.reuse, 0x8, PT ;  /* 0x000000081700780c */ /* 0x040fe20003fc6270 */
[----:B------:R-:W-:Y:S01]  /*03e0*/  IMAD R23, R23, 0x8, R32 ;  /* 0x0000000817177824 */ /* 0x000fe200078e0220 */
[----:B------:R-:W-:Y:S01]  /*03f0*/  LOP3.LUT R4, R4, 0xffffff80, RZ, 0xc0, !PT ;  /* 0xffffff8004047812 */ /* 0x000fe200078ec0ff */
[----:B------:R-:W-:Y:S01]  /*0400*/  IMAD.IADD R5, R38, 0x1, R41 ;  /* 0x0000000126057824 */ /* 0x000fe200078e0229 */
[----:B------:R-:W-:Y:S01]  /*0410*/  ISETP.GT.AND P2, PT, R6, 0x7, !P1 ;  /* 0x000000070600780c */ /* 0x000fe20004f44270 */
[----:B------:R-:W-:Y:S01]  /*0420*/  IMAD.MOV.U32 R24, RZ, RZ, RZ ;  /* 0x000000ffff187224 */ /* 0x000fe200078e00ff */
[----:B------:R-:W-:Y:S01]  /*0430*/  ISETP.LT.AND P0, PT, R38, 0x8, !P6 ;  /* 0x000000082600780c */ /* 0x000fe20007701270 */
[----:B------:R-:W-:-:S02]  /*0440*/  IMAD.IADD R47, R29, 0x1, -R4 ;  /* 0x000000011d2f7824 */ /* 0x000fc400078e0a04 */
[----:B------:R-:W-:Y:S02]  /*0450*/  IMAD R35, R5, 0x8, R32 ;  /* 0x0000000805237824 */ /* 0x000fe400078e0220 */
[----:B------:R-:W-:Y:S02]  /*0460*/  IMAD.MOV.U32 R26, RZ, RZ, RZ ;  /* 0x000000ffff1a7224 */ /* 0x000fe400078e00ff */
[----:B--2---:R-:W-:-:S04]  /*0470*/  IMAD.WIDE R6, R47, 0x4, R16 ;  /* 0x000000042f067825 */ /* 0x004fc800078e0210 */
[----:B-1----:R-:W-:Y:S01]  /*0480*/  IMAD.WIDE R34, R35, 0x4, R2 ;  /* 0x0000000423227825 */ /* 0x002fe200078e0202 */
[----:B------:R-:W2:Y:S03]  /*0490*/  @P2 LDG.E.EL R26, desc[UR4][R6.64] ;  /* 0x00000004061a2981 */ /* 0x000ea6000c2e1900 */
[----:B------:R-:W-:Y:S01]  /*04a0*/  IMAD.MOV.U32 R10, RZ, RZ, RZ ;  /* 0x000000ffff0a7224 */ /* 0x000fe200078e00ff */
[----:B------:R-:W3:Y:S01]  /*04b0*/  @P2 LDG.E.EL R24, desc[UR4][R34.64] ;  /* 0x0000000422182981 */ /* 0x000ee2000c2e1900 */
[----:B----4-:R-:W-:-:S04]  /*04c0*/  IMAD.WIDE R22, R23, 0x4, R20 ;  /* 0x0000000417167825 */ /* 0x010fc800078e0214 */
[----:B-----5:R-:W-:Y:S01]  /*04d0*/  IMAD.WIDE R4, R47, 0x4, R14 ;  /* 0x000000042f047825 */ /* 0x020fe200078e020e */
[----:B------:R1:W4:Y:S04]  /*04e0*/  @P0 LDG.E.EL R8, desc[UR4][R22.64] ;  /* 0x0000000416080981 */ /* 0x000328000c2e1900 */
[----:B------:R-:W5:Y:S01]  /*04f0*/  @P0 LDG.E.EL R10, desc[UR4][R4.64] ;  /* 0x00000004040a0981 */ /* 0x000f62000c2e1900 */
[----:B------:R-:W-:Y:S01]  /*0500*/  IMAD.MOV R0, RZ, RZ, -R0 ;  /* 0x000000ffff007224 */ /* 0x000fe200078e0a00 */
[----:B------:R-:W-:Y:S01]  /*0510*/  LOP3.LUT R18, R19, 0x80, RZ, 0xc0, !PT ;  /* 0x0000008013127812 */ /* 0x000fe200078ec0ff */
[----:B------:R-:W-:-:S03]  /*0520*/  VIADD R28, R12, 0x200 ;  /* 0x000002000c1c7836 */ /* 0x000fc60000000000 */
[----:B------:R-:W-:Y:S02]  /*0530*/  PRMT R0, R0, 0x7710, RZ ;  /* 0x0000771000007816 */ /* 0x000fe400000000ff */
[----:B------:R-:W-:-:S03]  /*0540*/  LEA.HI R18, R18, R19, RZ, 0x19 ;  /* 0x0000001312127211 */ /* 0x000fc600078fc8ff */
[----:B------:R-:W-:Y:S01]  /*0550*/  IMAD.IADD R19, R19, 0x1, R0 ;  /* 0x0000000113137824 */ /* 0x000fe200078e0200 */
[----:B------:R-:W-:Y:S02]  /*0560*/  LEA.HI R0, R31, R28, RZ, 0x4 ;  /* 0x0000001c1f007211 */ /* 0x000fe400078f20ff */
[----:B------:R-:W-:Y:S01]  /*0570*/  PRMT R13, R18, 0x8880, RZ ;  /* 0x00008880120d7816 */ /* 0x000fe200000000ff */
[C---:B------:R-:W-:Y:S01]  /*0580*/  IMAD R37, R19.reuse, 0x8, R38 ;  /* 0x0000000813257824 */ /* 0x040fe200078e0226 */
[----:B------:R-:W-:Y:S02]  /*0590*/  SHF.R.S32.HI R0, RZ, 0x4, R0 ;  /* 0x00000004ff007819 */ /* 0x000fe40000011400 */
[----:B------:R-:W-:Y:S01]  /*05a0*/  SHF.R.S32.HI R13, RZ, 0x1, R13 ;  /* 0x00000001ff0d7819 */ /* 0x000fe2000001140d */
[----:B------:R-:W-:Y:S01]  /*05b0*/  IMAD R18, R19, 0x8, R38 ;  /* 0x0000000813127824 */ /* 0x000fe200078e0226 */
[----:B------:R-:W-:Y:S02]  /*05c0*/  LEA.HI R11, R0, R0, RZ, 0x4 ;  /* 0x00000000000b7211 */ /* 0x000fe400078f20ff */
[----:B------:R-:W-:-:S02]  /*05d0*/  PRMT R13, R13, 0x9910, RZ ;  /* 0x000099100d0d7816 */ /* 0x000fc400000000ff */
[----:B------:R-:W-:Y:S02]  /*05e0*/  PRMT R27, R37, 0x8880, RZ ;  /* 0x00008880251b7816 */ /* 0x000fe400000000ff */
[----:B------:R-:W-:Y:S02]  /*05f0*/  LOP3.LUT R11, R11, 0xfffffff0, RZ, 0xc0, !PT ;  /* 0xfffffff00b0b7812 */ /* 0x000fe400078ec0ff */
[----:B-1----:R-:W-:Y:S01]  /*0600*/  PRMT R22, R18, 0x8880, RZ ;  /* 0x0000888012167816 */ /* 0x002fe200000000ff */
[----:B------:R-:W-:Y:S01]  /*0610*/  IMAD R18, R29, 0x40, R13 ;  /* 0x000000401d127824 */ /* 0x000fe200078e020d */
[C---:B------:R-:W-:Y:S01]  /*0620*/  ISETP.GE.AND P3, PT, R27.reuse, 0x8, PT ;  /* 0x000000081b00780c */ /* 0x040fe20003f66270 */
[----:B------:R-:W-:Y:S01]  /*0630*/  IMAD.IADD R0, R0, 0x1, -R11 ;  /* 0x0000000100007824 */ /* 0x000fe200078e0a0b */
[----:B------:R-:W-:Y:S01]  /*0640*/  ISETP.GT.AND P5, PT, R22, 0x7, !P1 ;  /* 0x000000071600780c */ /* 0x000fe20004fa4270 */
[----:B------:R-:W-:Y:S01]  /*0650*/  IMAD R11, R27, 0x8, R18 ;  /* 0x000000081b0b7824 */ /* 0x000fe200078e0212 */
[----:B------:R-:W-:-:S02]  /*0660*/  ISETP.LT.AND P4, PT, R38, 0x8, !P3 ;  /* 0x000000082600780c */ /* 0x000fc40005f81270 */
[----:B------:R-:W-:Y:S02]  /*0670*/  LEA R27, R19, 0xfffffff8, 0x3 ;  /* 0xfffffff8131b7811 */ /* 0x000fe400078e18ff */
[----:B------:R-:W-:Y:S02]  /*0680*/  CS2R R22, SRZ ;  /* 0x0000000000167805 */ /* 0x000fe4000001ff00 */
[----:B------:R-:W-:Y:S01]  /*0690*/  LOP3.LUT R27, R27, 0xffff, RZ, 0xc0, !PT ;  /* 0x0000ffff1b1b7812 */ /* 0x000fe200078ec0ff */
[----:B------:R-:W-:-:S04]  /*06a0*/  IMAD R39, R9, 0x8, R0 ;  /* 0x0000000809277824 */ /* 0x000fc800078e0200 */
[----:B------:R1:W5:Y:S02]  /*06b0*/  @P5 LDG.E.EL R22, desc[UR4][R6.64] ;  /* 0x0000000406165981 */ /* 0x000364000c2e1900 */
[----:B-1----:R-:W-:Y:S02]  /*06c0*/  PRMT R7, R39, 0x8880, RZ ;  /* 0x0000888027077816 */ /* 0x002fe400000000ff */
[----:B--2---:R-:W-:Y:S02]  /*06d0*/  SEL R35, R26, RZ, P2 ;  /* 0x000000ff1a237207 */ /* 0x004fe40001000000 */
[----:B---3--:R-:W-:Y:S02]  /*06e0*/  SEL R24, R24, RZ, P2 ;  /* 0x000000ff18187207 */ /* 0x008fe40001000000 */
[----:B----4-:R-:W-:-:S03]  /*06f0*/  SEL R8, R8, RZ, P0 ;  /* 0x000000ff08087207 */ /* 0x010fc60000000000 */
[----:B------:R-:W-:Y:S01]  /*0700*/  FADD R26, R24, R35 ;  /* 0x00000023181a7221 */ /* 0x000fe20000000000 */
[----:B-----5:R-:W-:Y:S01]  /*0710*/  SEL R33, R10, RZ, P0 ;  /* 0x000000ff0a217207 */ /* 0x020fe20000000000 */
[----:B------:R-:W-:Y:S01]  /*0720*/  IMAD.WIDE R10, R11, 0x4, R20 ;  /* 0x000000040b0a7825 */ /* 0x000fe200078e0214 */
[----:B------:R-:W-:Y:S02]  /*0730*/  PRMT R35, R27, 0x8880, RZ ;  /* 0x000088801b237816 */ /* 0x000fe400000000ff */
[----:B------:R-:W-:Y:S01]  /*0740*/  LEA.HI R24, R31, R28, RZ, 0x8 ;  /* 0x0000001c1f187211 */ /* 0x000fe200078f40ff */
[----:B------:R-:W-:Y:S01]  /*0750*/  FADD R8, R8, R33 ;  /* 0x0000002108087221 */ /* 0x000fe20000000000 */
[----:B------:R1:W2:Y:S02]  /*0760*/  @P4 LDG.E.EL R23, desc[UR4][R10.64] ;  /* 0x000000040a174981 */ /* 0x0002a4000c2e1900 */
[----:B------:R-:W-:Y:S01]  /*0770*/  SHF.R.S32.HI R24, RZ, 0x8, R24 ;  /* 0x00000008ff187819 */ /* 0x000fe20000011418 */
[----:B------:R-:W-:Y:S01]  /*0780*/  IMAD.MOV.U32 R33, RZ, RZ, RZ ;  /* 0x000000ffff217224 */ /* 0x000fe200078e00ff */
[----:B------:R-:W-:-:S02]  /*0790*/  FSEL R8, R8, RZ, P0 ;  /* 0x000000ff08087208 */ /* 0x000fc40000000000 */
[----:B------:R-:W-:Y:S01]  /*07a0*/  @P6 FSEL R8, R26, RZ, P2 ;  /* 0x000000ff1a086208 */ /* 0x000fe20001000000 */
[----:B-1----:R-:W-:Y:S01]  /*07b0*/  IMAD.IADD R11, R38, 0x1, R35 ;  /* 0x00000001260b7824 */ /* 0x002fe200078e0223 */
[C---:B------:R-:W-:Y:S01]  /*07c0*/  LEA.HI R6, R24.reuse, R24, RZ, 0x7 ;  /* 0x0000001818067211 */ /* 0x040fe200078f38ff */
[----:B------:R-:W-:Y:S01]  /*07d0*/  IMAD R42, R24, 0x40, R42 ;  /* 0x00000040182a7824 */ /* 0x000fe200078e022a */
[----:B------:R-:W-:Y:S01]  /*07e0*/  ISETP.GE.AND P2, PT, R7, 0x8, PT ;  /* 0x000000080700780c */ /* 0x000fe20003f46270 */
[----:B------:R-:W-:Y:S01]  /*07f0*/  IMAD R11, R11, 0x8, R18 ;  /* 0x000000080b0b7824 */ /* 0x000fe200078e0212 */
[----:B------:R-:W-:Y:S02]  /*0800*/  CS2R R26, SRZ ;  /* 0x00000000001a7805 */ /* 0x000fe4000001ff00 */
[----:B------:R-:W-:Y:S01]  /*0810*/  LOP3.LUT R43, R6, 0xffffff80, RZ, 0xc0, !PT ;  /* 0xffffff80062b7812 */ /* 0x000fe200078ec0ff */
[----:B------:R-:W3:Y:S01]  /*0820*/  @P4 LDG.E.EL R33, desc[UR4][R4.64] ;  /* 0x0000000404214981 */ /* 0x000ee2000c2e1900 */
[----:B------:R-:W-:Y:S01]  /*0830*/  IMAD.WIDE R10, R11, 0x4, R2 ;  /* 0x000000040b0a7825 */ /* 0x000fe200078e0202 */
[----:B------:R-:W-:-:S03]  /*0840*/  ISETP.LT.AND P6, PT, R0, 0x8, !P2 ;  /* 0x000000080000780c */ /* 0x000fc600057c1270 */
[----:B------:R-:W-:Y:S01]  /*0850*/  IMAD R7, R7, 0x8, R42 ;  /* 0x0000000807077824 */ /* 0x000fe200078e022a */
[----:B------:R1:W4:Y:S01]  /*0860*/  @P5 LDG.E.EL R26, desc[UR4][R10.64] ;  /* 0x000000040a1a5981 */ /* 0x000322000c2e1900 */
[----:B------:R-:W-:Y:S02]  /*0870*/  IMAD.IADD R43, R24, 0x1, -R43 ;  /* 0x00000001182b7824 */ /* 0x000fe400078e0a2b */
[----:B------:R-:W-:Y:S02]  /*0880*/  IMAD.MOV.U32 R28, RZ, RZ, RZ ;  /* 0x000000ffff1c7224 */ /* 0x000fe400078e00ff */
[----:B------:R-:W-:-:S04]  /*0890*/  IMAD.WIDE R6, R7, 0x4, R20 ;  /* 0x0000000407067825 */ /* 0x000fc800078e0214 */
[----:B------:R-:W-:Y:S01]  /*08a0*/  IMAD.WIDE R14, R43, 0x4, R14 ;  /* 0x000000042b0e7825 */ /* 0x000fe200078e020e */
[----:B------:R5:W5:Y:S04]  /*08b0*/  @P6 LDG.E.EL R28, desc[UR4][R6.64] ;  /* 0x00000004061c6981 */ /* 0x000b68000c2e1900 */
[----:B------:R-:W5:Y:S01]  /*08c0*/  @P6 LDG.E.EL R27, desc[UR4][R14.64] ;  /* 0x000000040e1b6981 */ /* 0x000f62000c2e1900 */
[--C-:B-1----:R-:W-:Y:S01]  /*08d0*/  IMAD R10, R9, 0x8, R0.reuse ;  /* 0x00000008090a7824 */ /* 0x102fe200078e0200 */
[----:B------:R-:W-:Y:S01]  /*08e0*/  SEL R11, R22, RZ, P5 ;  /* 0x000000ff160b7207 */ /* 0x000fe20002800000 */
[----:B------:R-:W-:-:S03]  /*08f0*/  IMAD R36, R19, 0x8, R0 ;  /* 0x0000000813247824 */ /* 0x000fc600078e0200 */
[----:B------:R-:W-:Y:S02]  /*0900*/  PRMT R22, R10, 0x8880, RZ ;  /* 0x000088800a167816 */ /* 0x000fe400000000ff */
[----:B------:R-:W-:Y:S02]  /*0910*/  PRMT R36, R36, 0x8880, RZ ;  /* 0x0000888024247816 */ /* 0x000fe400000000ff */
[----:B------:R-:W-:-:S03]  /*0920*/  ISETP.GE.AND P0, PT, R0, 0x8, PT ;  /* 0x000000080000780c */ /* 0x000fc60003f06270 */
[----:B------:R-:W-:Y:S02]  /*0930*/  IMAD.MOV.U32 R10, RZ, RZ, R36 ;  /* 0x000000ffff0a7224 */ /* 0x000fe400078e0024 */
[----:B------:R-:W-:Y:S02]  /*0940*/  IMAD.MOV.U32 R36, RZ, RZ, RZ ;  /* 0x000000ffff247224 */ /* 0x000fe400078e00ff */
[----:B------:R-:W-:Y:S01]  /*0950*/  IMAD.WIDE R16, R43, 0x4, R16 ;  /* 0x000000042b107825 */ /* 0x000fe200078e0210 */
[----:B--2---:R-:W-:Y:S02]  /*0960*/  SEL R23, R23, RZ, P4 ;  /* 0x000000ff17177207 */ /* 0x004fe40002000000 */
[----:B---3--:R-:W-:-:S05]  /*0970*/  SEL R34, R33, RZ, P4 ;  /* 0x000000ff21227207 */ /* 0x008fca0002000000 */
[----:B------:R-:W-:Y:S01]  /*0980*/  FADD R9, R23, R34 ;  /* 0x0000002217097221 */ /* 0x000fe20000000000 */
[----:B----4-:R-:W-:-:S04]  /*0990*/  SEL R26, R26, RZ, P5 ;  /* 0x000000ff1a1a7207 */ /* 0x010fc80002800000 */
[----:B0----5:R-:W-:Y:S01]  /*09a0*/  FSEL R6, R9, RZ, P4 ;  /* 0x000000ff09067208 */ /* 0x021fe20002000000 */
[----:B------:R-:W-:Y:S01]  /*09b0*/  FADD R7, R26, R11 ;  /* 0x0000000b1a077221 */ /* 0x000fe20000000000 */
[----:B------:R-:W-:Y:S02]  /*09c0*/  IMAD.MOV.U32 R11, RZ, RZ, R22 ;  /* 0x000000ffff0b7224 */ /* 0x000fe400078e0016 */
[----:B------:R-:W-:Y:S01]  /*09d0*/  IMAD R9, R19, 0x8, R0 ;  /* 0x0000000813097824 */ /* 0x000fe200078e0200 */
[----:B------:R-:W-:Y:S02]  /*09e0*/  SEL R28, R28, RZ, P6 ;  /* 0x000000ff1c1c7207 */ /* 0x000fe40003000000 */
[----:B------:R-:W-:Y:S02]  /*09f0*/  @P3 FSEL R6, R7, RZ, P5 ;  /* 0x000000ff07063208 */ /* 0x000fe40002800000 */
[----:B------:R-:W-:Y:S02]  /*0a00*/  SEL R27, R27, RZ, P6 ;  /* 0x000000ff1b1b7207 */ /* 0x000fe40003000000 */
[----:B------:R-:W-:Y:S01]  /*0a10*/  ISETP.GT.AND P3, PT, R11, 0x7, !P0 ;  /* 0x000000070b00780c */ /* 0x000fe20004764270 */
[----:B------:R-:W-:Y:S01]  /*0a20*/  IMAD.IADD R11, R0, 0x1, R41 ;  /* 0x00000001000b7824 */ /* 0x000fe200078e0229 */
[----:B------:R-:W-:Y:S01]  /*0a30*/  PRMT R23, R9, 0x8880, RZ ;  /* 0x0000888009177816 */ /* 0x000fe200000000ff */
[----:B------:R-:W-:Y:S01]  /*0a40*/  FADD R7, R28, R27 ;  /* 0x0000001b1c077221 */ /* 0x000fe20000000000 */
[----:B------:R-:W-:Y:S01]  /*0a50*/  ISETP.GT.AND P4, PT, R10, 0x7, !P0 ;  /* 0x000000070a00780c */ /* 0x000fe20004784270 */
[----:B------:R-:W-:Y:S01]  /*0a60*/  IMAD R27, R11, 0x8, R42 ;  /* 0x000000080b1b7824 */ /* 0x000fe200078e022a */
[----:B------:R-:W-:Y:S01]  /*0a70*/  ISETP.GE.AND P5, PT, R23, 0x8, PT ;  /* 0x000000081700780c */ /* 0x000fe20003fa6270 */
[----:B------:R-:W-:Y:S01]  /*0a80*/  IMAD R10, R24, 0x40, R13 ;  /* 0x00000040180a7824 */ /* 0x000fe200078e020d */
[----:B------:R-:W-:Y:S01]  /*0a90*/  FSEL R7, R7, RZ, P6 ;  /* 0x000000ff07077208 */ /* 0x000fe20003000000 */
[C---:B------:R-:W-:Y:S01]  /*0aa0*/  IMAD.IADD R11, R0.reuse, 0x1, R35 ;  /* 0x00000001000b7824 */ /* 0x040fe200078e0223 */
[----:B------:R-:W-:Y:S01]  /*0ab0*/  ISETP.LT.AND P6, PT, R0, 0x8, !P5 ;  /* 0x000000080000780c */ /* 0x000fe20006fc1270 */
[----:B------:R-:W-:-:S02]  /*0ac0*/  IMAD R23, R23, 0x8, R10 ;  /* 0x0000000817177824 */ /* 0x000fc400078e020a */
[----:B------:R-:W-:Y:S01]  /*0ad0*/  IMAD R11, R11, 0x8, R10 ;  /* 0x000000080b0b7824 */ /* 0x000fe200078e020a */
[----:B------:R-:W2:Y:S01]  /*0ae0*/  @P3 LDG.E.EL R36, desc[UR4][R16.64] ;  /* 0x0000000410243981 */ /* 0x000ea2000c2e1900 */
[----:B------:R-:W-:-:S04]  /*0af0*/  IMAD.WIDE R26, R27, 0x4, R2 ;  /* 0x000000041b1a7825 */ /* 0x000fc800078e0202 */
[----:B------:R-:W-:-:S04]  /*0b00*/  IMAD.WIDE R2, R11, 0x4, R2 ;  /* 0x000000040b027825 */ /* 0x000fc800078e0202 */
[----:B------:R-:W-:Y:S02]  /*0b10*/  IMAD.MOV.U32 R13, RZ, RZ, RZ ;  /* 0x000000ffff0d7224 */ /* 0x000fe400078e00ff */
[----:B------:R-:W-:Y:S02]  /*0b20*/  IMAD.MOV.U32 R11, RZ, RZ, RZ ;  /* 0x000000ffff0b7224 */ /* 0x000fe400078e00ff */
[----:B------:R-:W-:-:S04]  /*0b30*/  IMAD.WIDE R22, R23, 0x4, R20 ;  /* 0x0000000417167825 */ /* 0x000fc800078e0214 */
[----:B------:R-:W-:Y:S01]  /*0b40*/  IMAD.MOV.U32 R33, RZ, RZ, RZ ;  /* 0x000000ffff217224 */ /* 0x000fe200078e00ff */
[----:B------:R-:W3:Y:S04]  /*0b50*/  @P6 LDG.E.EL R13, desc[UR4][R22.64] ;  /* 0x00000004160d6981 */ /* 0x000ee8000c2e1900 */
[----:B------:R-:W4:Y:S01]  /*0b60*/  @P6 LDG.E.EL R11, desc[UR4][R14.64] ;  /* 0x000000040e0b6981 */ /* 0x000f22000c2e1900 */
[----:B------:R-:W-:Y:S02]  /*0b70*/  IMAD.MOV.U32 R28, RZ, RZ, RZ ;  /* 0x000000ffff1c7224 */ /* 0x000fe400078e00ff */
[----:B------:R-:W-:Y:S01]  /*0b80*/  IMAD.MOV.U32 R19, RZ, RZ, RZ ;  /* 0x000000ffff137224 */ /* 0x000fe200078e00ff */
[----:B------:R0:W5:Y:S04]  /*0b90*/  @P3 LDG.E.EL R33, desc[UR4][R26.64] ;  /* 0x000000041a213981 */ /* 0x000168000c2e1900 */
[----:B------:R-:W5:Y:S04]  /*0ba0*/  @P4 LDG.E.EL R28, desc[UR4][R16.64] ;  /* 0x00000004101c4981 */ /* 0x000f68000c2e1900 */
[----:B------:R1:W5:Y:S01]  /*0bb0*/  @P4 LDG.E.EL R19, desc[UR4][R2.64] ;  /* 0x0000000402134981 */ /* 0x000362000c2e1900 */
[----:B0-----:R-:W-:-:S04]  /*0bc0*/  LEA.HI R26, R31, R30, RZ, 0x4 ;  /* 0x0000001e1f1a7211 */ /* 0x001fc800078f20ff */
[----:B------:R-:W-:Y:S01]  /*0bd0*/  LOP3.LUT R27, R26, 0xf0, RZ, 0xc0, !PT ;  /* 0x000000f01a1b7812 */ /* 0x000fe200078ec0ff */
[----:B------:R-:W-:-:S05]  /*0be0*/  VIADD R26, R12, 0x2 ;  /* 0x000000020c1a7836 */ /* 0x000fca0000000000 */
[----:B------:R-:W-:Y:S01]  /*0bf0*/  LEA.HI R31, R31, R26, RZ, 0x4 ;  /* 0x0000001a1f1f7211 */ /* 0x000fe200078f20ff */
[----:B------:R-:W-:-:S03]  /*0c00*/  IMAD.IADD R27, R30, 0x1, -R27 ;  /* 0x000000011e1b7824 */ /* 0x000fc600078e0a1b */
[----:B------:R-:W-:Y:S02]  /*0c10*/  LOP3.LUT R31, R31, 0xf0, RZ, 0xc0, !PT ;  /* 0x000000f01f1f7812 */ /* 0x000fe400078ec0ff */
[----:B------:R-:W-:-:S03]  /*0c20*/  PRMT R27, R27, 0x8880, RZ ;  /* 0x000088801b1b7816 */ /* 0x000fc600000000ff */
[----:B------:R-:W-:Y:S01]  /*0c30*/  IMAD.IADD R31, R26, 0x1, -R31 ;  /* 0x000000011a1f7824 */ /* 0x000fe200078e0a1f */
[----:B------:R-:W-:-:S04]  /*0c40*/  SHF.R.S32.HI R22, RZ, 0x1, R27 ;  /* 0x00000001ff167819 */ /* 0x000fc8000001141b */
[----:B-1----:R-:W-:Y:S02]  /*0c50*/  PRMT R2, R31, 0x8880, RZ ;  /* 0x000088801f027816 */ /* 0x002fe400000000ff */
[----:B------:R-:W-:Y:S02]  /*0c60*/  PRMT R30, R22, 0x9910, RZ ;  /* 0x00009910161e7816 */ /* 0x000fe400000000ff */
[----:B------:R-:W-:-:S03]  /*0c70*/  SHF.R.S32.HI R2, RZ, 0x1, R2 ;  /* 0x00000001ff027819 */ /* 0x000fc60000011402 */
[----:B------:R-:W-:Y:S01]  /*0c80*/  IMAD R31, R29, 0x40, R30 ;  /* 0x000000401d1f7824 */ /* 0x000fe200078e021e */
[----:B------:R-:W-:-:S03]  /*0c90*/  PRMT R2, R2, 0x9910, RZ ;  /* 0x0000991002027816 */ /* 0x000fc600000000ff */
[----:B------:R-:W-:Y:S02]  /*0ca0*/  IMAD R27, R38, 0x8, R31 ;  /* 0x00000008261b7824 */ /* 0x000fe400078e021f */
[----:B------:R-:W-:Y:S02]  /*0cb0*/  IMAD R29, R29, 0x40, R2 ;  /* 0x000000401d1d7824 */ /* 0x000fe400078e0202 */
[----:B------:R-:W-:Y:S02]  /*0cc0*/  IMAD.MOV.U32 R40, RZ, RZ, RZ ;  /* 0x000000ffff287224 */ /* 0x000fe400078e00ff */
[----:B------:R-:W-:Y:S02]  /*0cd0*/  IMAD R30, R24, 0x40, R30 ;  /* 0x00000040181e7824 */ /* 0x000fe400078e021e */
[----:B------:R-:W-:-:S04]  /*0ce0*/  IMAD.WIDE R26, R27, 0x4, R20 ;  /* 0x000000041b1a7825 */ /* 0x000fc800078e0214 */
[----:B------:R-:W-:Y:S01]  /*0cf0*/  IMAD R3, R38, 0x8, R29 ;  /* 0x0000000826037824 */ /* 0x000fe200078e021d */
[----:B------:R0:W5:Y:S01]  /*0d00*/  @!P1 LDG.E.EL R40, desc[UR4][R26.64] ;  /* 0x000000041a289981 */ /* 0x000162000c2e1900 */
[----:B------:R-:W-:Y:S02]  /*0d10*/  IMAD R24, R24, 0x40, R2 ;  /* 0x0000004018187824 */ /* 0x000fe400078e0202 */
[----:B------:R-:W-:Y:S02]  /*0d20*/  IMAD.MOV.U32 R34, RZ, RZ, RZ ;  /* 0x000000ffff227224 */ /* 0x000fe400078e00ff */
[C---:B------:R-:W-:Y:S02]  /*0d30*/  IMAD R23, R0.reuse, 0x8, R30 ;  /* 0x0000000800177824 */ /* 0x040fe400078e021e */
[----:B------:R-:W-:Y:S01]  /*0d40*/  IMAD.WIDE R2, R3, 0x4, R20 ;  /* 0x0000000403027825 */ /* 0x000fe200078e0214 */
[----:B------:R-:W-:Y:S01]  /*0d50*/  CS2R R16, SRZ ;  /* 0x0000000000107805 */ /* 0x000fe2000001ff00 */
[----:B0-----:R-:W0:Y:S02]  /*0d60*/  LDC.64 R26, c[0x0][0x230] ;  /* 0x00008c00ff1a7b82 */ /* 0x001e240000000a00 */
[----:B------:R-:W-:Y:S01]  /*0d70*/  IMAD R45, R0, 0x8, R24 ;  /* 0x00000008002d7824 */ /* 0x000fe200078e0218 */
[----:B------:R1:W5:Y:S01]  /*0d80*/  @!P1 LDG.E.EL R34, desc[UR4][R2.64] ;  /* 0x0000000402229981 */ /* 0x000362000c2e1900 */
[----:B------:R-:W-:-:S04]  /*0d90*/  IMAD.WIDE R22, R23, 0x4, R20 ;  /* 0x0000000417167825 */ /* 0x000fc800078e0214 */
[----:B------:R-:W-:Y:S01]  /*0da0*/  IMAD.WIDE R20, R45, 0x4, R20 ;  /* 0x000000042d147825 */ /* 0x000fe200078e0214 */
[----:B------:R-:W5:Y:S03]  /*0db0*/  @!P0 LDG.E.EL R17, desc[UR4][R22.64] ;  /* 0x0000000416118981 */ /* 0x000f66000c2e1900 */
[----:B-1----:R-:W-:Y:S01]  /*0dc0*/  VIADD R2, R38, 0xfffffff8 ;  /* 0xfffffff826027836 */ /* 0x002fe20000000000 */
[----:B------:R1:W5:Y:S01]  /*0dd0*/  @!P0 LDG.E.EL R16, desc[UR4][R20.64] ;  /* 0x0000000414108981 */ /* 0x000362000c2e1900 */
[----:B------:R-:W-:Y:S02]  /*0de0*/  VIADD R25, R25, 0xfffffff8 ;  /* 0xfffffff819197836 */ /* 0x000fe40000000000 */
[----:B------:R-:W-:-:S06]  /*0df0*/  IMAD.MOV.U32 R46, RZ, RZ, RZ ;  /* 0x000000ffff2e7224 */ /* 0x000fcc00078e00ff */
[----:B------:R-:W5:Y:S01]  /*0e00*/  @!P1 LDG.E.EL R46, desc[UR4][R4.64] ;  /* 0x00000004042e9981 */ /* 0x000f62000c2e1900 */
[----:B-1----:R-:W-:-:S04]  /*0e10*/  IMAD R21, R2, 0x8, R31 ;  /* 0x0000000802157824 */ /* 0x002fc800078e021f */
[----:B0-----:R-:W-:-:S04]  /*0e20*/  IMAD.WIDE R20, R21, 0x4, R26 ;  /* 0x0000000415147825 */ /* 0x001fc800078e021a */
[----:B------:R-:W-:Y:S02]  /*0e30*/  IMAD.MOV.U32 R45, RZ, RZ, RZ ;  /* 0x000000ffff2d7224 */ /* 0x000fe400078e00ff */
[----:B------:R-:W-:Y:S01]  /*0e40*/  IMAD.MOV.U32 R48, RZ, RZ, RZ ;  /* 0x000000ffff307224 */ /* 0x000fe200078e00ff */
[----:B--2---:R-:W-:Y:S02]  /*0e50*/  SEL R36, R36, RZ, P3 ;  /* 0x000000ff24247207 */ /* 0x004fe40001800000 */
[----:B---3--:R-:W-:Y:S02]  /*0e60*/  SEL R44, R13, RZ, P6 ;  /* 0x000000ff0d2c7207 */ /* 0x008fe40003000000 */
[----:B----4-:R-:W-:Y:S02]  /*0e70*/  SEL R11, R11, RZ, P6 ;  /* 0x000000ff0b0b7207 */ /* 0x010fe40003000000 */
[----:B-----5:R-:W-:-:S03]  /*0e80*/  SEL R33, R33, RZ, P3 ;  /* 0x000000ff21217207 */ /* 0x020fc60001800000 */
[----:B------:R-:W-:Y:S01]  /*0e90*/  FADD R3, R44, R11 ;  /* 0x0000000b2c037221 */ /* 0x000fe20000000000 */
[----:B------:R-:W-:Y:S01]  /*0ea0*/  VIADD R11, R0, 0xfffffff8 ;  /* 0xfffffff8000b7836 */ /* 0x000fe20000000000 */
[----:B------:R-:W-:Y:S01]  /*0eb0*/  SEL R28, R28, RZ, P4 ;  /* 0x000000ff1c1c7207 */ /* 0x000fe20002000000 */
[----:B------:R-:W-:Y:S02]  /*0ec0*/  FADD R22, R33, R36 ;  /* 0x0000002421167221 */ /* 0x000fe40000000000 */
[----:B------:R-:W-:Y:S01]  /*0ed0*/  IMAD R23, R11, 0x8, R30 ;  /* 0x000000080b177824 */ /* 0x000fe200078e021e */
[----:B------:R-:W-:Y:S01]  /*0ee0*/  SEL R19, R19, RZ, P4 ;  /* 0x000000ff13137207 */ /* 0x000fe20002000000 */
[----:B------:R-:W0:Y:S01]  /*0ef0*/  LDC.64 R30, c[0x0][0x238] ;  /* 0x00008e00ff1e7b82 */ /* 0x000e220000000a00 */
[----:B------:R-:W-:Y:S01]  /*0f00*/  @P2 FSEL R7, R22, RZ, P3 ;  /* 0x000000ff16072208 */ /* 0x000fe20001800000 */
[----:B------:R-:W-:Y:S02]  /*0f10*/  IMAD.MOV.U32 R13, RZ, RZ, RZ ;  /* 0x000000ffff0d7224 */ /* 0x000fe400078e00ff */
[----:B------:R-:W-:Y:S01]  /*0f20*/  FADD R28, R19, R28 ;  /* 0x0000001c131c7221 */ /* 0x000fe20000000000 */
[----:B------:R-:W-:Y:S01]  /*0f30*/  IMAD.MOV.U32 R19, RZ, RZ, RZ ;  /* 0x000000ffff137224 */ /* 0x000fe200078e00ff */
[----:B------:R-:W-:Y:S01]  /*0f40*/  ISETP.GT.AND P3, PT, R0, 0x7, PT ;  /* 0x000000070000780c */ /* 0x000fe20003f64270 */
[----:B------:R-:W-:Y:S01]  /*0f50*/  IMAD.MOV.U32 R36, RZ, RZ, RZ ;  /* 0x000000ffff247224 */ /* 0x000fe200078e00ff */
[----:B------:R-:W-:Y:S01]  /*0f60*/  PRMT R33, R25, 0x8880, RZ ;  /* 0x0000888019217816 */ /* 0x000fe200000000ff */
[----:B------:R-:W2:Y:S01]  /*0f70*/  @!P0 LDG.E.EL R13, desc[UR4][R14.64] ;  /* 0x000000040e0d8981 */ /* 0x000ea2000c2e1900 */
[----:B------:R-:W-:-:S02]  /*0f80*/  ISETP.GT.AND P2, PT, R38, 0x7, PT ;  /* 0x000000072600780c */ /* 0x000fc40003f44270 */
[----:B------:R-:W-:Y:S01]  /*0f90*/  P2R R44, PR, RZ, 0x1 ;  /* 0x00000001ff2c7803 */ /* 0x000fe20000000000 */
[----:B------:R-:W3:Y:S01]  /*0fa0*/  @!P0 LDG.E.EL R19, desc[UR4][R14.64] ;  /* 0x000000040e138981 */ /* 0x000ee2000c2e1900 */
[----:B------:R-:W-:Y:S01]  /*0fb0*/  ISETP.GE.AND P0, PT, R33, 0x8, PT ;  /* 0x000000082100780c */ /* 0x000fe20003f06270 */
[----:B------:R-:W-:Y:S02]  /*0fc0*/  IMAD.WIDE R22, R23, 0x4, R26 ;  /* 0x0000000417167825 */ /* 0x000fe400078e021a */
[----:B------:R1:W4:Y:S02]  /*0fd0*/  @!P1 LDG.E.EL R36, desc[UR4][R4.64] ;  /* 0x0000000404249981 */ /* 0x000324000c2e1900 */
[----:B------:R-:W-:Y:S02]  /*0fe0*/  IMAD R25, R11, 0x8, R24 ;  /* 0x000000080b197824 */ /* 0x000fe400078e0218 */
[----:B-1----:R-:W-:Y:S01]  /*0ff0*/  IMAD.MOV.U32 R4, RZ, RZ, RZ ;  /* 0x000000ffff047224 */ /* 0x002fe200078e00ff */
[----:B------:R-:W-:Y:S01]  /*1000*/  FSEL R5, R3, RZ, P6 ;  /* 0x000000ff03057208 */ /* 0x000fe20003000000 */
[----:B------:R-:W-:Y:S01]  /*1010*/  IMAD.MOV.U32 R3, RZ, RZ, RZ ;  /* 0x000000ffff037224 */ /* 0x000fe200078e00ff */
[----:B------:R-:W-:-:S02]  /*1020*/  @P5 FSEL R5, R28, RZ, P4 ;  /* 0x000000ff1c055208 */ /* 0x000fc40002000000 */
[----:B------:R-:W-:Y:S01]  /*1030*/  ISETP.GT.AND P4, PT, R38, 0x7, !P0 ;  /* 0x000000072600780c */ /* 0x000fe20004784270 */
[----:B------:R1:W5:Y:S04]  /*1040*/  @P3 LDG.E.EL R4, desc[UR4][R22.64] ;  /* 0x0000000416043981 */ /* 0x000368000c2e1900 */
[----:B------:R0:W2:Y:S01]  /*1050*/  @P2 LDG.E.EL R3, desc[UR4][R20.64] ;  /* 0x0000000414032981 */ /* 0x0000a2000c2e1900 */
[----:B-1----:R-:W-:Y:S02]  /*1060*/  IMAD R23, R33, 0x8, R32 ;  /* 0x0000000821177824 */ /* 0x002fe400078e0220 */
[----:B0-----:R-:W-:-:S04]  /*1070*/  IMAD.WIDE R20, R25, 0x4, R26 ;  /* 0x0000000419147825 */ /* 0x001fc800078e021a */
[----:B------:R-:W-:-:S04]  /*1080*/  IMAD.WIDE R22, R23, 0x4, R26 ;  /* 0x0000000417167825 */ /* 0x000fc800078e021a */
[----:B------:R-:W-:Y:S01]  /*1090*/  IMAD.WIDE R24, R47, 0x4, R30 ;  /* 0x000000042f187825 */ /* 0x000fe200078e021e */
[----:B------:R-:W2:Y:S04]  /*10a0*/  @P4 LDG.E.EL R45, desc[UR4][R22.64] ;  /* 0x00000004162d4981 */ /* 0x000ea8000c2e1900 */
[----:B------:R-:W3:Y:S01]  /*10b0*/  @P4 LDG.E.EL R48, desc[UR4][R24.64] ;  /* 0x0000000418304981 */ /* 0x000ee2000c2e1900 */
[----:B------:R-:W-:Y:S01]  /*10c0*/  IMAD R29, R2, 0x8, R29 ;  /* 0x00000008021d7824 */ /* 0x000fe200078e021d */
[----:B------:R-:W-:Y:S01]  /*10d0*/  CS2R R14, SRZ ;  /* 0x00000000000e7805 */ /* 0x000fe2000001ff00 */
[----:B------:R-:W-:Y:S02]  /*10e0*/  VIADD R39, R39, 0xfffffff8 ;  /* 0xfffffff827277836 */ /* 0x000fe40000000000 */
[----:B------:R-:W-:Y:S01]  /*10f0*/  IMAD.WIDE R28, R29, 0x4, R26 ;  /* 0x000000041d1c7825 */ /* 0x000fe200078e021a */
[----:B------:R-:W-:-:S02]  /*1100*/  SEL R40, R40, RZ, !P1 ;  /* 0x000000ff28287207 */ /* 0x000fc40004800000 */
[----:B------:R-:W4:Y:S04]  /*1110*/  @P3 LDG.E.EL R14, desc[UR4][R20.64] ;  /* 0x00000004140e3981 */ /* 0x000f28000c2e1900 */
[----:B------:R0:W4:Y:S02]  /*1120*/  @P2 LDG.E.EL R15, desc[UR4][R28.64] ;  /* 0x000000041c0f2981 */ /* 0x000124000c2e1900 */
[----:B0-----:R-:W-:Y:S02]  /*1130*/  PRMT R28, R39, 0x8880, RZ ;  /* 0x00008880271c7816 */ /* 0x001fe400000000ff */
[----:B------:R-:W-:Y:S02]  /*1140*/  SEL R21, R46, RZ, !P1 ;  /* 0x000000ff2e157207 */ /* 0x000fe40004800000 */
[----:B------:R-:W-:-:S03]  /*1150*/  CS2R R22, SRZ ;  /* 0x0000000000167805 */ /* 0x000fc6000001ff00 */
[----:B------:R-:W-:Y:S01]  /*1160*/  FADD R40, R40, R21 ;  /* 0x0000001528287221 */ /* 0x000fe20000000000 */
[----:B------:R-:W-:Y:S01]  /*1170*/  IMAD.WIDE R30, R43, 0x4, R30 ;  /* 0x000000042b1e7825 */ /* 0x000fe200078e021e */
[----:B--2---:R-:W-:Y:S02]  /*1180*/  SEL R45, R45, RZ, P4 ;  /* 0x000000ff2d2d7207 */ /* 0x004fe40002000000 */
[----:B---3--:R-:W-:-:S05]  /*1190*/  SEL R48, R48, RZ, P4 ;  /* 0x000000ff30307207 */ /* 0x008fca0002000000 */
[----:B------:R-:W-:Y:S01]  /*11a0*/  FADD R39, R45, R48 ;  /* 0x000000302d277221 */ /* 0x000fe20000000000 */
[----:B------:R-:W-:Y:S02]  /*11b0*/  IMAD.MOV.U32 R45, RZ, RZ, R28 ;  /* 0x000000ffff2d7224 */ /* 0x000fe400078e001c */
[----:B------:R-:W0:Y:S03]  /*11c0*/  LDC.64 R28, c[0x0][0x240] ;  /* 0x00009000ff1c7b82 */ /* 0x000e260000000a00 */
[----:B------:R-:W-:Y:S02]  /*11d0*/  ISETP.GE.AND P6, PT, R45, 0x8, PT ;  /* 0x000000082d00780c */ /* 0x000fe40003fc6270 */
[----:B------:R-:W-:Y:S02]  /*11e0*/  FSEL R39, R39, RZ, P4 ;  /* 0x000000ff27277208 */ /* 0x000fe40002000000 */
[----:B------:R-:W-:Y:S01]  /*11f0*/  ISETP.GT.AND P4, PT, R0, 0x7, !P6 ;  /* 0x000000070000780c */ /* 0x000fe20007784270 */
[----:B------:R-:W-:-:S04]  /*1200*/  IMAD R21, R45, 0x8, R42 ;  /* 0x000000082d157824 */ /* 0x000fc800078e022a */
[----:B------:R-:W-:-:S08]  /*1210*/  IMAD.WIDE R20, R21, 0x4, R26 ;  /* 0x0000000415147825 */ /* 0x000fd000078e021a */
[----:B------:R-:W2:Y:S04]  /*1220*/  @P4 LDG.E.EL R22, desc[UR4][R20.64] ;  /* 0x0000000414164981 */ /* 0x000ea8000c2e1900 */
[----:B------:R-:W3:Y:S01]  /*1230*/  @P4 LDG.E.EL R23, desc[UR4][R30.64] ;  /* 0x000000041e174981 */ /* 0x000ee2000c2e1900 */
[----:B------:R-:W-:Y:S01]  /*1240*/  ISETP.GT.AND P5, PT, R33, 0x7, P2 ;  /* 0x000000072100780c */ /* 0x000fe200017a4270 */
[----:B------:R-:W-:Y:S01]  /*1250*/  IMAD.MOV.U32 R48, RZ, RZ, RZ ;  /* 0x000000ffff307224 */ /* 0x000fe200078e00ff */
[----:B------:R-:W-:Y:S02]  /*1260*/  ISETP.GT.AND P6, PT, R45, 0x7, P3 ;  /* 0x000000072d00780c */ /* 0x000fe40001fc4270 */
[----:B--2---:R-:W-:Y:S02]  /*1270*/  SEL R22, R22, RZ, P4 ;  /* 0x000000ff16167207 */ /* 0x004fe40002000000 */
[----:B---3--:R-:W-:-:S05]  /*1280*/  SEL R23, R23, RZ, P4 ;  /* 0x000000ff17177207 */ /* 0x008fca0002000000 */
[----:B------:R-:W-:Y:S01]  /*1290*/  FADD R46, R22, R23 ;  /* 0x00000017162e7221 */ /* 0x000fe20000000000 */
[----:B------:R-:W-:-:S04]  /*12a0*/  IMAD.IADD R23, R2, 0x1, R41 ;  /* 0x0000000102177824 */ /* 0x000fc800078e0229 */
[----:B------:R-:W-:Y:S02]  /*12b0*/  IMAD R49, R23, 0x8, R32 ;  /* 0x0000000817317824 */ /* 0x000fe400078e0220 */
[----:B------:R-:W1:Y:S02]  /*12c0*/  LDC.64 R22, c[0x0][0x248] ;  /* 0x00009200ff167b82 */ /* 0x000e640000000a00 */
[----:B0-----:R-:W-:-:S04]  /*12d0*/  IMAD.WIDE R32, R49, 0x4, R28 ;  /* 0x0000000431207825 */ /* 0x001fc800078e021c */
[----:B------:R-:W-:Y:S01]  /*12e0*/  IMAD.MOV.U32 R49, RZ, RZ, RZ ;  /* 0x000000ffff317224 */ /* 0x000fe200078e00ff */
[----:B------:R0:W2:Y:S01]  /*12f0*/  @P5 LDG.E.EL R48, desc[UR4][R32.64] ;  /* 0x0000000420305981 */ /* 0x0000a2000c2e1900 */
[----:B------:R-:W-:-:S04]  /*1300*/  IMAD.IADD R41, R11, 0x1, R41 ;  /* 0x000000010b297824 */ /* 0x000fc800078e0229 */
[----:B------:R-:W-:Y:S02]  /*1310*/  IMAD R41, R41, 0x8, R42 ;  /* 0x0000000829297824 */ /* 0x000fe400078e022a */
[----:B-1----:R-:W-:-:S05]  /*1320*/  IMAD.WIDE R20, R47, 0x4, R22 ;  /* 0x000000042f147825 */ /* 0x002fca00078e0216 */
[----:B------:R-:W3:Y:S01]  /*1330*/  @P5 LDG.E.EL R49, desc[UR4][R20.64] ;  /* 0x0000000414315981 */ /* 0x000ee2000c2e1900 */
[----:B0-----:R-:W-:-:S04]  /*1340*/  IMAD.WIDE R32, R41, 0x4, R28 ;  /* 0x0000000429207825 */ /* 0x001fc800078e021c */
[----:B------:R-:W-:Y:S02]  /*1350*/  IMAD.MOV.U32 R41, RZ, RZ, RZ ;  /* 0x000000ffff297224 */ /* 0x000fe400078e00ff */
[----:B------:R-:W-:-:S04]  /*1360*/  IMAD.WIDE R22, R43, 0x4, R22 ;  /* 0x000000042b167825 */ /* 0x000fc800078e0216 */
[----:B------:R-:W-:Y:S01]  /*1370*/  IMAD.MOV.U32 R42, RZ, RZ, RZ ;  /* 0x000000ffff2a7224 */ /* 0x000fe200078e00ff */
[----:B------:R-:W4:Y:S05]  /*1380*/  @P6 LDG.E.EL R41, desc[UR4][R22.64] ;  /* 0x0000000416296981 */ /* 0x000f2a000c2e1900 */
[----:B------:R0:W5:Y:S01]  /*1390*/  @P6 LDG.E.EL R42, desc[UR4][R32.64] ;  /* 0x00000004202a6981 */ /* 0x000162000c2e1900 */
[----:B------:R-:W-:Y:S02]  /*13a0*/  VIADD R37, R37, 0xfffffff8 ;  /* 0xfffffff825257836 */ /* 0x000fe40000000000 */
[----:B------:R-:W-:-:S03]  /*13b0*/  VIADD R9, R9, 0xfffffff8 ;  /* 0xfffffff809097836 */ /* 0x000fc60000000000 */
[----:B------:R-:W-:Y:S02]  /*13c0*/  PRMT R37, R37, 0x8880, RZ ;  /* 0x0000888025257816 */ /* 0x000fe400000000ff */
[----:B------:R-:W-:Y:S02]  /*13d0*/  FSEL R46, R46, RZ, P4 ;  /* 0x000000ff2e2e7208 */ /* 0x000fe40002000000 */
[C---:B------:R-:W-:Y:S01]  /*13e0*/  ISETP.GE.AND P4, PT, R37.reuse, 0x8, PT ;  /* 0x000000082500780c */ /* 0x040fe20003f86270 */
[----:B0-----:R-:W-:-:S04]  /*13f0*/  IMAD R33, R37, 0x8, R18 ;  /* 0x0000000825217824 */ /* 0x001fc800078e0212 */
[----:B------:R-:W-:Y:S01]  /*1400*/  IMAD.WIDE R32, R33, 0x4, R26 ;  /* 0x0000000421207825 */ /* 0x000fe200078e021a */
[----:B--2---:R-:W-:Y:S02]  /*1410*/  SEL R47, R48, RZ, P5 ;  /* 0x000000ff302f7207 */ /* 0x004fe40002800000 */
[----:B---3--:R-:W-:-:S05]  /*1420*/  SEL R50, R49, RZ, P5 ;  /* 0x000000ff31327207 */ /* 0x008fca0002800000 */
[----:B------:R-:W-:-:S05]  /*1430*/  FADD R47, R47, R50 ;  /* 0x000000322f2f7221 */ /* 0x000fca0000000000 */
[----:B------:R-:W-:Y:S02]  /*1440*/  @P0 FSEL R39, R47, RZ, P5 ;  /* 0x000000ff2f270208 */ /* 0x000fe40002800000 */
[----:B------:R-:W-:Y:S02]  /*1450*/  ISETP.GE.AND P5, PT, R45, 0x8, PT ;  /* 0x000000082d00780c */ /* 0x000fe40003fa6270 */
[----:B------:R-:W-:Y:S02]  /*1460*/  ISETP.NE.AND P0, PT, R44, RZ, PT ;  /* 0x000000ff2c00720c */ /* 0x000fe40003f05270 */
[----:B----4-:R-:W-:Y:S02]  /*1470*/  SEL R44, R41, RZ, P6 ;  /* 0x000000ff292c7207 */ /* 0x010fe40003000000 */
[----:B-----5:R-:W-:-:S05]  /*1480*/  SEL R41, R42, RZ, P6 ;  /* 0x000000ff2a297207 */ /* 0x020fca0003000000 */
[----:B------:R-:W-:-:S05]  /*1490*/  FADD R41, R41, R44 ;  /* 0x0000002c29297221 */ /* 0x000fca0000000000 */
[----:B------:R-:W-:Y:S02]  /*14a0*/  @P5 FSEL R46, R41, RZ, P6 ;  /* 0x000000ff292e5208 */ /* 0x000fe40003000000 */
[----:B------:R-:W-:Y:S02]  /*14b0*/  PRMT R41, R9, 0x8880, RZ ;  /* 0x0000888009297816 */ /* 0x000fe400000000ff */
[----:B------:R-:W-:-:S03]  /*14c0*/  ISETP.GT.AND P5, PT, R38, 0x7, !P4 ;  /* 0x000000072600780c */ /* 0x000fc600067a4270 */
[----:B------:R-:W-:Y:S02]  /*14d0*/  IMAD R9, R41, 0x8, R10 ;  /* 0x0000000829097824 */ /* 0x000fe400078e020a */
[----:B------:R-:W-:Y:S02]  /*14e0*/  IMAD.MOV.U32 R38, RZ, RZ, RZ ;  /* 0x000000ffff267224 */ /* 0x000fe400078e00ff */
[----:B------:R-:W-:-:S04]  /*14f0*/  IMAD.WIDE R26, R9, 0x4, R26 ;  /* 0x00000004091a7825 */ /* 0x000fc800078e021a */
[----:B------:R-:W-:Y:S02]  /*1500*/  IMAD.MOV.U32 R9, RZ, RZ, RZ ;  /* 0x000000ffff097224 */ /* 0x000fe400078e00ff */
[----:B------:R0:W2:Y:S04]  /*1510*/  @P5 LDG.E.EL R38, desc[UR4][R32.64] ;  /* 0x0000000420265981 */ /* 0x0000a8000c2e1900 */
[----:B------:R-:W3:Y:S01]  /*1520*/  @P5 LDG.E.EL R9, desc[UR4][R24.64] ;  /* 0x0000000418095981 */ /* 0x000ee2000c2e1900 */
[----:B------:R-:W-:Y:S02]  /*1530*/  ISETP.GE.AND P6, PT, R41, 0x8, PT ;  /* 0x000000082900780c */ /* 0x000fe40003fc6270 */
[----:B------:R-:W-:Y:S01]  /*1540*/  SEL R43, R3, RZ, P2 ;  /* 0x000000ff032b7207 */ /* 0x000fe20001000000 */
[----:B------:R-:W-:-:S02]  /*1550*/  IMAD.MOV.U32 R3, RZ, RZ, RZ ;  /* 0x000000ffff037224 */ /* 0x000fc400078e00ff */
[----:B0-----:R-:W-:Y:S02]  /*1560*/  IMAD.MOV.U32 R32, RZ, RZ, RZ ;  /* 0x000000ffff207224 */ /* 0x001fe400078e00ff */
[----:B------:R-:W-:Y:S02]  /*1570*/  IMAD.MOV.U32 R33, RZ, RZ, RZ ;  /* 0x000000ffff217224 */ /* 0x000fe400078e00ff */
[----:B------:R-:W4:Y:S04]  /*1580*/  @P3 LDG.E.EL R3, desc[UR4][R30.64] ;  /* 0x000000041e033981 */ /* 0x000f28000c2e1900 */
[----:B------:R-:W5:Y:S04]  /*1590*/  @P2 LDG.E.EL R32, desc[UR4][R24.64] ;  /* 0x0000000418202981 */ /* 0x000f68000c2e1900 */
[----:B------:R-:W4:Y:S01]  /*15a0*/  @P2 LDG.E.EL R33, desc[UR4][R24.64] ;  /* 0x0000000418212981 */ /* 0x000f22000c2e1900 */
[----:B--2---:R-:W-:-:S02]  /*15b0*/  SEL R38, R38, RZ, P5 ;  /* 0x000000ff26267207 */ /* 0x004fc40002800000 */
[----:B---3--:R-:W-:-:S05]  /*15c0*/  SEL R9, R9, RZ, P5 ;  /* 0x000000ff09097207 */ /* 0x008fca0002800000 */
[----:B------:R-:W-:-:S05]  /*15d0*/  FADD R9, R38, R9 ;  /* 0x0000000926097221 */ /* 0x000fca0000000000 */
[----:B------:R-:W-:Y:S02]  /*15e0*/  FSEL R9, R9, RZ, P5 ;  /* 0x000000ff09097208 */ /* 0x000fe40002800000 */
[----:B------:R-:W-:Y:S01]  /*15f0*/  ISETP.GT.AND P5, PT, R0, 0x7, !P6 ;  /* 0x000000070000780c */ /* 0x000fe200077a4270 */
[----:B------:R-:W-:-:S12]  /*1600*/  IMAD.MOV.U32 R0, RZ, RZ, RZ ;  /* 0x000000ffff007224 */ /* 0x000fd800078e00ff */
[----:B------:R0:W2:Y:S02]  /*1610*/  @P5 LDG.E.EL R0, desc[UR4][R26.64] ;  /* 0x000000041a005981 */ /* 0x0000a4000c2e1900 */
[----:B0-----:R-:W-:-:S06]  /*1620*/  IMAD.MOV.U32 R26, RZ, RZ, RZ ;  /* 0x000000ffff1a7224 */ /* 0x001fcc00078e00ff */
[----:B------:R-:W3:Y:S01]  /*1630*/  @P3 LDG.E.EL R26, desc[UR4][R30.64] ;  /* 0x000000041e1a3981 */ /* 0x000ee2000c2e1900 */
[----:B----4-:R-:W-:Y:S01]  /*1640*/  SEL R24, R3, RZ, P3 ;  /* 0x000000ff03187207 */ /* 0x010fe20001800000 */
[--C-:B------:R-:W-:Y:S01]  /*1650*/  IMAD.IADD R3, R2, 0x1, R35.reuse ;  /* 0x0000000102037824 */ /* 0x100fe200078e0223 */
[----:B-----5:R-:W-:Y:S01]  /*1660*/  SEL R32, R32, RZ, P2 ;  /* 0x000000ff20207207 */ /* 0x020fe20001000000 */
[----:B------:R-:W-:Y:S01]  /*1670*/  IMAD.IADD R11, R11, 0x1, R35 ;  /* 0x000000010b0b7824 */ /* 0x000fe200078e0223 */
[----:B------:R-:W-:Y:S02]  /*1680*/  SEL R33, R33, RZ, P2 ;  /* 0x000000ff21217207 */ /* 0x000fe40001000000 */
[----:B------:R-:W-:Y:S02]  /*1690*/  SEL R38, R15, RZ, P2 ;  /* 0x000000ff0f267207 */ /* 0x000fe40001000000 */
[----:B------:R-:W-:Y:S02]  /*16a0*/  SEL R27, R4, RZ, P3 ;  /* 0x000000ff041b7207 */ /* 0x000fe40001800000 */
[----:B------:R-:W-:-:S02]  /*16b0*/  SEL R14, R14, RZ, P3 ;  /* 0x000000ff0e0e7207 */ /* 0x000fc40001800000 */
[----:B------:R-:W-:Y:S02]  /*16c0*/  ISETP.GT.AND P2, PT, R37, 0x7, P2 ;  /* 0x000000072500780c */ /* 0x000fe40001744270 */
[----:B------:R-:W-:Y:S02]  /*16d0*/  SEL R19, R19, RZ, !P0 ;  /* 0x000000ff13137207 */ /* 0x000fe40004000000 */
[----:B------:R-:W-:Y:S01]  /*16e0*/  SEL R4, R17, RZ, !P0 ;  /* 0x000000ff11047207 */ /* 0x000fe20004000000 */
[----:B------:R-:W-:Y:S02]  /*16f0*/  IMAD R3, R3, 0x8, R18 ;  /* 0x0000000803037824 */ /* 0x000fe400078e0212 */
[----:B------:R-:W-:Y:S01]  /*1700*/  IMAD R11, R11, 0x8, R10 ;  /* 0x000000080b0b7824 */ /* 0x000fe200078e020a */
[----:B------:R-:W-:Y:S01]  /*1710*/  SEL R15, R34, RZ, !P1 ;  /* 0x000000ff220f7207 */ /* 0x000fe20004800000 */
[----:B------:R-:W-:Y:S01]  /*1720*/  FADD R4, R4, R19 ;  /* 0x0000001304047221 */ /* 0x000fe20000000000 */
[----:B------:R-:W-:-:S02]  /*1730*/  IMAD.MOV.U32 R17, RZ, RZ, RZ ;  /* 0x000000ffff117224 */ /* 0x000fc400078e00ff */
[----:B------:R-:W-:-:S04]  /*1740*/  IMAD.WIDE R2, R3, 0x4, R28 ;  /* 0x0000000403027825 */ /* 0x000fc800078e021c */
[----:B------:R-:W-:Y:S01]  /*1750*/  IMAD.MOV.U32 R34, RZ, RZ, RZ ;  /* 0x000000ffff227224 */ /* 0x000fe200078e00ff */
[----:B------:R-:W4:Y:S01]  /*1760*/  @P5 LDG.E.EL R17, desc[UR4][R30.64] ;  /* 0x000000041e115981 */ /* 0x000f22000c2e1900 */
[----:B------:R-:W-:Y:S02]  /*1770*/  IMAD.MOV.U32 R18, RZ, RZ, RZ ;  /* 0x000000ffff127224 */ /* 0x000fe400078e00ff */
[----:B------:R-:W-:Y:S02]  /*1780*/  IMAD.MOV.U32 R19, RZ, RZ, RZ ;  /* 0x000000ffff137224 */ /* 0x000fe400078e00ff */
[----:B------:R-:W-:Y:S02]  /*1790*/  IMAD.WIDE R28, R11, 0x4, R28 ;  /* 0x000000040b1c7825 */ /* 0x000fe400078e021c */
[----:B------:R-:W5:Y:S01]  /*17a0*/  @P2 LDG.E.EL R18, desc[UR4][R2.64] ;  /* 0x0000000402122981 */ /* 0x000f62000c2e1900 */
[----:B------:R-:W0:Y:S01]  /*17b0*/  LDC.64 R10, c[0x0][0x250] ;  /* 0x00009400ff0a7b82 */ /* 0x000e220000000a00 */
[----:B---3--:R-:W-:-:S02]  /*17c0*/  SEL R25, R26, RZ, P3 ;  /* 0x000000ff1a197207 */ /* 0x008fc40001800000 */
[----:B------:R-:W-:Y:S01]  /*17d0*/  ISETP.GT.AND P3, PT, R41, 0x7, P3 ;  /* 0x000000072900780c */ /* 0x000fe20001f64270 */
[----:B------:R-:W-:-:S06]  /*17e0*/  IMAD.MOV.U32 R26, RZ, RZ, RZ ;  /* 0x000000ffff1a7224 */ /* 0x000fcc00078e00ff */
[----:B------:R-:W3:Y:S06]  /*17f0*/  @P2 LDG.E.EL R26, desc[UR4][R20.64] ;  /* 0x00000004141a2981 */ /* 0x000eec000c2e1900 */
[----:B------:R-:W3:Y:S04]  /*1800*/  @P3 LDG.E.EL R34, desc[UR4][R22.64] ;  /* 0x0000000416223981 */ /* 0x000ee8000c2e1900 */
[----:B------:R-:W3:Y:S01]  /*1810*/  @P3 LDG.E.EL R19, desc[UR4][R28.64] ;  /* 0x000000041c133981 */ /* 0x000ee2000c2e1900 */
[----:B--2---:R-:W-:-:S02]  /*1820*/  SEL R0, R0, RZ, P5 ;  /* 0x000000ff00007207 */ /* 0x004fc40002800000 */
[----:B------:R-:W-:Y:S02]  /*1830*/  SEL R36, R36, RZ, !P1 ;  /* 0x000000ff24247207 */ /* 0x000fe40004800000 */
[----:B------:R-:W-:Y:S02]  /*1840*/  SEL R13, R13, RZ, !P0 ;  /* 0x000000ff0d0d7207 */ /* 0x000fe40004000000 */
[----:B------:R-:W-:Y:S02]  /*1850*/  SEL R16, R16, RZ, !P0 ;  /* 0x000000ff10107207 */ /* 0x000fe40004000000 */
[----:B----4-:R-:W-:Y:S02]  /*1860*/  SEL R17, R17, RZ, P5 ;  /* 0x000000ff11117207 */ /* 0x010fe40002800000 */
[----:B-----5:R-:W-:-:S03]  /*1870*/  SEL R18, R18, RZ, P2 ;  /* 0x000000ff12127207 */ /* 0x020fc60001000000 */
[----:B------:R-:W-:Y:S01]  /*1880*/  FADD R17, R0, R17 ;  /* 0x0000001100117221 */ /* 0x000fe20000000000 */
[----:B------:R-:W-:Y:S01]  /*1890*/  FADD R15, R15, R36 ;  /* 0x000000240f0f7221 */ /* 0x000fe20000000000 */
[----:B------:R-:W-:Y:S01]  /*18a0*/  FADD R13, R16, R13 ;  /* 0x0000000d100d7221 */ /* 0x000fe20000000000 */
[----:B------:R-:W-:Y:S01]  /*18b0*/  FADD R43, R43, R32 ;  /* 0x000000202b2b7221 */ /* 0x000fe20000000000 */
[----:B------:R-:W-:Y:S01]  /*18c0*/  FADD R38, R38, R33 ;  /* 0x0000002126267221 */ /* 0x000fe20000000000 */
[----:B------:R-:W-:Y:S01]  /*18d0*/  FADD R14, R14, R25 ;  /* 0x000000190e0e7221 */ /* 0x000fe20000000000 */
[----:B------:R-:W-:Y:S01]  /*18e0*/  FSEL R0, R17, RZ, P5 ;  /* 0x000000ff11007208 */ /* 0x000fe20002800000 */
[----:B------:R-:W-:Y:S01]  /*18f0*/  FADD R27, R27, R24 ;  /* 0x000000181b1b7221 */ /* 0x000fe20000000000 */
[----:B0-----:R-:W-:Y:S01]  /*1900*/  IMAD.WIDE R10, R12, 0x4, R10 ;  /* 0x000000040c0a7825 */ /* 0x001fe200078e020a */
[----:B------:R-:W-:Y:S02]  /*1910*/  FSEL R40, R40, R43, !P1 ;  /* 0x0000002b28287208 */ /* 0x000fe40004800000 */
[----:B------:R-:W-:-:S02]  /*1920*/  FSEL R42, R15, R38, !P1 ;  /* 0x000000260f2a7208 */ /* 0x000fc40004800000 */
[----:B------:R-:W-:Y:S02]  /*1930*/  FSEL R14, R13, R14, !P0 ;  /* 0x0000000e0d0e7208 */ /* 0x000fe40004000000 */
[----:B------:R-:W-:Y:S02]  /*1940*/  FSEL R12, R4, R27, !P0 ;  /* 0x0000001b040c7208 */ /* 0x000fe40004000000 */
[----:B------:R-:W-:Y:S02]  /*1950*/  FSEL R41, R8, R39, !P1 ;  /* 0x0000002708297208 */ /* 0x000fe40004800000 */
[----:B------:R-:W-:Y:S02]  /*1960*/  FSEL R13, R7, R46, !P0 ;  /* 0x0000002e070d7208 */ /* 0x000fe40004000000 */
[----:B---3--:R-:W-:Y:S02]  /*1970*/  SEL R31, R26, RZ, P2 ;  /* 0x000000ff1a1f7207 */ /* 0x008fe40001000000 */
[----:B------:R-:W-:-:S02]  /*1980*/  SEL R34, R34, RZ, P3 ;  /* 0x000000ff22227207 */ /* 0x000fc40001800000 */
[----:B------:R-:W-:Y:S01]  /*1990*/  SEL R19, R19, RZ, P3 ;  /* 0x000000ff13137207 */ /* 0x000fe20001800000 */
[----:B------:R-:W-:-:S04]  /*19a0*/  FADD R2, R18, R31 ;  /* 0x0000001f12027221 */ /* 0x000fc80000000000 */
[----:B------:R-:W-:Y:S01]  /*19b0*/  FADD R34, R19, R34 ;  /* 0x0000002213227221 */ /* 0x000fe20000000000 */
[----:B------:R-:W-:-:S04]  /*19c0*/  @P4 FSEL R9, R2, RZ, P2 ;  /* 0x000000ff02094208 */ /* 0x000fc80001000000 */
[----:B------:R-:W-:Y:S02]  /*19d0*/  @P6 FSEL R0, R34, RZ, P3 ;  /* 0x000000ff22006208 */ /* 0x000fe40001800000 */
[----:B------:R-:W-:Y:S02]  /*19e0*/  FSEL R43, R6, R9, !P1 ;  /* 0x00000009062b7208 */ /* 0x000fe40004800000 */
[----:B------:R-:W-:-:S03]  /*19f0*/  FSEL R15, R5, R0, !P0 ;  /* 0x00000000050f7208 */ /* 0x000fc60004000000 */
[----:B------:R-:W-:Y:S04]  /*1a00*/  STG.E.128 desc[UR4][R10.64], R40 ;  /* 0x000000280a007986 */ /* 0x000fe8000c101d04 */
[----:B------:R-:W-:Y:S01]  /*1a10*/  STG.E.128 desc[UR4][R10.64+0x800], R12 ;  /* 0x0008000c0a007986 */ /* 0x000fe2000c101d04 */
[----:B------:R-:W-:Y:S05]  /*1a20*/  EXIT ;  /* 0x000000000000794d */ /* 0x000fea0003800000 */
.L_x_0:
[----:B------:R-:W-:-:S00]  /*1a30*/  BRA `(.L_x_0) ;  /* 0xfffffffc00fc7947 */ /* 0x000fc0000383ffff */
[----:B------:R-:W-:-:S00]  /*1a40*/  NOP ;  /* 0x0000000000007918 */ /* 0x000fc00000000000 */
        /* <DEDUP_REMOVED lines=11> */
.L_x_1:


//--------------------- .nv.constant0.triton_poi_fused_stack_36 --------------------------
	.section	.nv.constant0.triton_poi_fused_stack_36,"a",@progbits
	.sectionflags	@""
	.align	4
.nv.constant0.triton_poi_fused_stack_36:
	.zero		604
